//
// Generated by NVIDIA NVVM Compiler
//
// Compiler Build ID: CL-36424714
// Cuda compilation tools, release 13.0, V13.0.88
// Based on NVVM 20.0.0
//

.version 9.0
.target sm_100
.address_size 64

	// .globl	matmul

.visible .entry matmul(
	.param .u64 .ptr .align 1 matmul_param_0,
	.param .u64 .ptr .align 1 matmul_param_1,
	.param .u64 .ptr .align 1 matmul_param_2,
	.param .u32 matmul_param_3,
	.param .u32 matmul_param_4
)
{
	.reg .pred 	%p<12>;
	.reg .b32 	%r<40>;
	.reg .b32 	%f<67>;
	.reg .b64 	%rd<53>;

	ld.param.u64 	%rd7, [matmul_param_0];
	ld.param.u64 	%rd8, [matmul_param_1];
	ld.param.u64 	%rd6, [matmul_param_2];
	ld.param.u32 	%r18, [matmul_param_3];
	ld.param.u32 	%r19, [matmul_param_4];
	cvta.to.global.u64 	%rd1, %rd8;
	cvta.to.global.u64 	%rd2, %rd7;
	mov.u32 	%r20, %ctaid.y;
	mov.u32 	%r21, %ntid.y;
	mov.u32 	%r22, %tid.y;
	mad.lo.s32 	%r1, %r20, %r21, %r22;
	mov.u32 	%r23, %ctaid.x;
	mov.u32 	%r24, %ntid.x;
	mov.u32 	%r25, %tid.x;
	mad.lo.s32 	%r2, %r23, %r24, %r25;
	setp.ge.s32 	%p1, %r1, %r18;
	setp.ge.s32 	%p2, %r2, %r19;
	or.pred  	%p3, %p1, %p2;
	@%p3 bra 	$L__BB0_13;
	mul.lo.s32 	%r3, %r18, %r1;
	and.b32  	%r4, %r18, 7;
	setp.lt.u32 	%p4, %r18, 8;
	mov.f32 	%f66, 0f00000000;
	mov.b32 	%r38, 0;
	@%p4 bra 	$L__BB0_4;
	and.b32  	%r38, %r18, 2147483640;
	neg.s32 	%r36, %r38;
	shl.b32 	%r7, %r19, 3;
	mul.wide.u32 	%rd9, %r3, 4;
	add.s64 	%rd10, %rd9, %rd2;
	add.s64 	%rd52, %rd10, 16;
	mov.f32 	%f66, 0f00000000;
	mul.wide.s32 	%rd13, %r19, 4;
	mov.u32 	%r35, %r2;
$L__BB0_3:
	.pragma "nounroll";
	ld.global.f32 	%f16, [%rd52+-16];
	mul.wide.s32 	%rd11, %r35, 4;
	add.s64 	%rd12, %rd1, %rd11;
	ld.global.f32 	%f17, [%rd12];
	fma.rn.f32 	%f18, %f16, %f17, %f66;
	ld.global.f32 	%f19, [%rd52+-12];
	add.s64 	%rd14, %rd12, %rd13;
	ld.global.f32 	%f20, [%rd14];
	fma.rn.f32 	%f21, %f19, %f20, %f18;
	ld.global.f32 	%f22, [%rd52+-8];
	add.s64 	%rd15, %rd14, %rd13;
	ld.global.f32 	%f23, [%rd15];
	fma.rn.f32 	%f24, %f22, %f23, %f21;
	ld.global.f32 	%f25, [%rd52+-4];
	add.s64 	%rd16, %rd15, %rd13;
	ld.global.f32 	%f26, [%rd16];
	fma.rn.f32 	%f27, %f25, %f26, %f24;
	ld.global.f32 	%f28, [%rd52];
	add.s64 	%rd17, %rd16, %rd13;
	ld.global.f32 	%f29, [%rd17];
	fma.rn.f32 	%f30, %f28, %f29, %f27;
	ld.global.f32 	%f31, [%rd52+4];
	add.s64 	%rd18, %rd17, %rd13;
	ld.global.f32 	%f32, [%rd18];
	fma.rn.f32 	%f33, %f31, %f32, %f30;
	ld.global.f32 	%f34, [%rd52+8];
	add.s64 	%rd19, %rd18, %rd13;
	ld.global.f32 	%f35, [%rd19];
	fma.rn.f32 	%f36, %f34, %f35, %f33;
	ld.global.f32 	%f37, [%rd52+12];
	add.s64 	%rd20, %rd19, %rd13;
	ld.global.f32 	%f38, [%rd20];
	fma.rn.f32 	%f66, %f37, %f38, %f36;
	add.s32 	%r36, %r36, 8;
	add.s32 	%r35, %r35, %r7;
	add.s64 	%rd52, %rd52, 32;
	setp.ne.s32 	%p5, %r36, 0;
	@%p5 bra 	$L__BB0_3;
$L__BB0_4:
	setp.eq.s32 	%p6, %r4, 0;
	@%p6 bra 	$L__BB0_12;
	and.b32  	%r13, %r18, 3;
	setp.lt.u32 	%p7, %r4, 4;
	@%p7 bra 	$L__BB0_7;
	add.s32 	%r27, %r38, %r3;
	mul.wide.u32 	%rd21, %r27, 4;
	add.s64 	%rd22, %rd2, %rd21;
	ld.global.f32 	%f40, [%rd22];
	mad.lo.s32 	%r28, %r38, %r19, %r2;
	mul.wide.s32 	%rd23, %r28, 4;
	add.s64 	%rd24, %rd1, %rd23;
	ld.global.f32 	%f41, [%rd24];
	fma.rn.f32 	%f42, %f40, %f41, %f66;
	cvt.u64.u32 	%rd25, %r3;
	cvt.u64.u32 	%rd26, %r38;
	add.s64 	%rd27, %rd26, %rd25;
	shl.b64 	%rd28, %rd27, 2;
	add.s64 	%rd29, %rd2, %rd28;
	ld.global.f32 	%f43, [%rd29+4];
	mul.wide.s32 	%rd30, %r19, 4;
	add.s64 	%rd31, %rd24, %rd30;
	ld.global.f32 	%f44, [%rd31];
	fma.rn.f32 	%f45, %f43, %f44, %f42;
	ld.global.f32 	%f46, [%rd29+8];
	add.s64 	%rd32, %rd31, %rd30;
	ld.global.f32 	%f47, [%rd32];
	fma.rn.f32 	%f48, %f46, %f47, %f45;
	ld.global.f32 	%f49, [%rd29+12];
	add.s64 	%rd33, %rd32, %rd30;
	ld.global.f32 	%f50, [%rd33];
	fma.rn.f32 	%f66, %f49, %f50, %f48;
	add.s32 	%r38, %r38, 4;
$L__BB0_7:
	setp.eq.s32 	%p8, %r13, 0;
	@%p8 bra 	$L__BB0_12;
	setp.eq.s32 	%p9, %r13, 1;
	@%p9 bra 	$L__BB0_10;
	add.s32 	%r29, %r38, %r3;
	mul.wide.u32 	%rd34, %r29, 4;
	add.s64 	%rd35, %rd2, %rd34;
	ld.global.f32 	%f52, [%rd35];
	mad.lo.s32 	%r30, %r38, %r19, %r2;
	mul.wide.s32 	%rd36, %r30, 4;
	add.s64 	%rd37, %rd1, %rd36;
	ld.global.f32 	%f53, [%rd37];
	fma.rn.f32 	%f54, %f52, %f53, %f66;
	cvt.u64.u32 	%rd38, %r3;
	cvt.u64.u32 	%rd39, %r38;
	add.s64 	%rd40, %rd39, %rd38;
	shl.b64 	%rd41, %rd40, 2;
	add.s64 	%rd42, %rd2, %rd41;
	ld.global.f32 	%f55, [%rd42+4];
	mul.wide.s32 	%rd43, %r19, 4;
	add.s64 	%rd44, %rd37, %rd43;
	ld.global.f32 	%f56, [%rd44];
	fma.rn.f32 	%f66, %f55, %f56, %f54;
	add.s32 	%r38, %r38, 2;
$L__BB0_10:
	and.b32  	%r31, %r18, 1;
	setp.eq.b32 	%p10, %r31, 1;
	not.pred 	%p11, %p10;
	@%p11 bra 	$L__BB0_12;
	add.s32 	%r32, %r38, %r3;
	mul.wide.u32 	%rd45, %r32, 4;
	add.s64 	%rd46, %rd2, %rd45;
	ld.global.f32 	%f57, [%rd46];
	mad.lo.s32 	%r33, %r38, %r19, %r2;
	mul.wide.s32 	%rd47, %r33, 4;
	add.s64 	%rd48, %rd1, %rd47;
	ld.global.f32 	%f58, [%rd48];
	fma.rn.f32 	%f66, %f57, %f58, %f66;
$L__BB0_12:
	mad.lo.s32 	%r34, %r19, %r1, %r2;
	cvta.to.global.u64 	%rd49, %rd6;
	mul.wide.s32 	%rd50, %r34, 4;
	add.s64 	%rd51, %rd49, %rd50;
	st.global.f32 	[%rd51], %f66;
$L__BB0_13:
	ret;

}


// ===== COMPILED SASS (sm_100) =====

	.target	sm_100

	.elftype	@"ET_EXEC"


//--------------------- .note.nv.tkinfo           --------------------------
	.section	.note.nv.tkinfo,"",@"SHT_NOTE"
	.sectionflags	@"SHF_NOTE_NV_TKINFO"
	.tkinfo
        /*0018*/ 	.word	0x00000002
        /*0030*/ 	.string	""
        /*0030*/ 	.string	"ptxas"
        /*0030*/ 	.string	"Cuda compilation tools, release 13.0, V13.0.88"
        /*0030*/ 	.string	"Build cuda_13.0.r13.0/compiler.36424714_0"
        /*0030*/ 	.string	"-arch sm_100 -m 64 "



//--------------------- .note.nv.cuinfo           --------------------------
	.section	.note.nv.cuinfo,"",@"SHT_NOTE"
	.sectionflags	@"SHF_NOTE_NV_CUINFO"
        /*0018*/ 	.short	0x0002
        /*001a*/ 	.short	0x0064
        /*001c*/ 	.short	0x0082
	.zero		2


//--------------------- .nv.info                  --------------------------
	.section	.nv.info,"",@"SHT_CUDA_INFO"
	.align	4


	//----- nvinfo : EIATTR_REGCOUNT
	.align		4
        /*0000*/ 	.byte	0x04, 0x2f
        /*0002*/ 	.short	(.L_1 - .L_0)
	.align		4
.L_0:
        /*0004*/ 	.word	index@(matmul)
        /*0008*/ 	.word	0x00000020


	//----- nvinfo : EIATTR_FRAME_SIZE
	.align		4
.L_1:
        /*000c*/ 	.byte	0x04, 0x11
        /*000e*/ 	.short	(.L_3 - .L_2)
	.align		4
.L_2:
        /*0010*/ 	.word	index@(matmul)
        /*0014*/ 	.word	0x00000000


	//----- nvinfo : EIATTR_MIN_STACK_SIZE
	.align		4
.L_3:
        /*0018*/ 	.byte	0x04, 0x12
        /*001a*/ 	.short	(.L_5 - .L_4)
	.align		4
.L_4:
        /*001c*/ 	.word	index@(matmul)
        /*0020*/ 	.word	0x00000000
.L_5:


//--------------------- .nv.compat                --------------------------
	.section	.nv.compat,"",@"SHT_CUDA_COMPAT_INFO"
	.align	4
        /*0000*/ 	.byte	0x02, 0x09, 0x00, 0x00, 0x02, 0x02, 0x01, 0x00, 0x02, 0x05, 0x05, 0x00, 0x03, 0x07, 0x01, 0x01
        /*0010*/ 	.byte	0x02, 0x03, 0x00, 0x00, 0x02, 0x06, 0x01, 0x00, 0x04, 0x0b, 0x08, 0x00, 0x09, 0x00, 0x00, 0x00
        /*0020*/ 	.byte	0x00, 0x00, 0x00, 0x00


//--------------------- .nv.info.matmul           --------------------------
	.section	.nv.info.matmul,"",@"SHT_CUDA_INFO"
	.sectionflags	@""
	.align	4


	//----- nvinfo : EIATTR_CUDA_API_VERSION
	.align		4
        /*0000*/ 	.byte	0x04, 0x37
        /*0002*/ 	.short	(.L_7 - .L_6)
.L_6:
        /*0004*/ 	.word	0x00000082


	//----- nvinfo : EIATTR_KPARAM_INFO
	.align		4
.L_7:
        /*0008*/ 	.byte	0x04, 0x17
        /*000a*/ 	.short	(.L_9 - .L_8)
.L_8:
        /*000c*/ 	.word	0x00000000
        /*0010*/ 	.short	0x0004
        /*0012*/ 	.short	0x001c
        /*0014*/ 	.byte	0x00, 0xf0, 0x11, 0x00


	//----- nvinfo : EIATTR_KPARAM_INFO
	.align		4
.L_9:
        /*0018*/ 	.byte	0x04, 0x17
        /*001a*/ 	.short	(.L_11 - .L_10)
.L_10:
        /*001c*/ 	.word	0x00000000
        /*0020*/ 	.short	0x0003
        /*0022*/ 	.short	0x0018
        /*0024*/ 	.byte	0x00, 0xf0, 0x11, 0x00


	//----- nvinfo : EIATTR_KPARAM_INFO
	.align		4
.L_11:
        /*0028*/ 	.byte	0x04, 0x17
        /*002a*/ 	.short	(.L_13 - .L_12)
.L_12:
        /*002c*/ 	.word	0x00000000
        /*0030*/ 	.short	0x0002
        /*0032*/ 	.short	0x0010
        /*0034*/ 	.byte	0x00, 0xf5, 0x21, 0x00


	//----- nvinfo : EIATTR_KPARAM_INFO
	.align		4
.L_13:
        /*0038*/ 	.byte	0x04, 0x17
        /*003a*/ 	.short	(.L_15 - .L_14)
.L_14:
        /*003c*/ 	.word	0x00000000
        /*0040*/ 	.short	0x0001
        /*0042*/ 	.short	0x0008
        /*0044*/ 	.byte	0x00, 0xf5, 0x21, 0x00


	//----- nvinfo : EIATTR_KPARAM_INFO
	.align		4
.L_15:
        /*0048*/ 	.byte	0x04, 0x17
        /*004a*/ 	.short	(.L_17 - .L_16)
.L_16:
        /*004c*/ 	.word	0x00000000
        /*0050*/ 	.short	0x0000
        /*0052*/ 	.short	0x0000
        /*0054*/ 	.byte	0x00, 0xf5, 0x21, 0x00


	//----- nvinfo : EIATTR_SPARSE_MMA_MASK
	.align		4
.L_17:
        /*0058*/ 	.byte	0x03, 0x50
        /*005a*/ 	.short	0x0000


	//----- nvinfo : EIATTR_MAXREG_COUNT
	.align		4
        /*005c*/ 	.byte	0x03, 0x1b
        /*005e*/ 	.short	0x00ff


	//----- nvinfo : EIATTR_MERCURY_ISA_VERSION
	.align		4
        /*0060*/ 	.byte	0x03, 0x5f
        /*0062*/ 	.short	0x0101


	//----- nvinfo : EIATTR_VRC_CTA_INIT_COUNT
	.align		4
        /*0064*/ 	.byte	0x02, 0x4a
	.zero		1
	.zero		1


	//----- nvinfo : EIATTR_EXIT_INSTR_OFFSETS
	.align		4
        /*0068*/ 	.byte	0x04, 0x1c
        /*006a*/ 	.short	(.L_19 - .L_18)


	//   ....[0]....
.L_18:
        /*006c*/ 	.word	0x000000c0


	//   ....[1]....
        /*0070*/ 	.word	0x000008a0


	//----- nvinfo : EIATTR_CBANK_PARAM_SIZE
	.align		4
.L_19:
        /*0074*/ 	.byte	0x03, 0x19
        /*0076*/ 	.short	0x0020


	//----- nvinfo : EIATTR_PARAM_CBANK
	.align		4
        /*0078*/ 	.byte	0x04, 0x0a
        /*007a*/ 	.short	(.L_21 - .L_20)
	.align		4
.L_20:
        /*007c*/ 	.word	index@(.nv.constant0.matmul)
        /*0080*/ 	.short	0x0380
        /*0082*/ 	.short	0x0020


	//----- nvinfo : EIATTR_SW_WAR
	.align		4
.L_21:
        /*0084*/ 	.byte	0x04, 0x36
        /*0086*/ 	.short	(.L_23 - .L_22)
.L_22:
        /*0088*/ 	.word	0x00000008
.L_23:


//--------------------- .nv.callgraph             --------------------------
	.section	.nv.callgraph,"",@"SHT_CUDA_CALLGRAPH"
	.align	4
	.sectionentsize	8
	.align		4
        /*0000*/ 	.word	0x00000000
	.align		4
        /*0004*/ 	.word	0xffffffff
	.align		4
        /*0008*/ 	.word	0x00000000
	.align		4
        /*000c*/ 	.word	0xfffffffe
	.align		4
        /*0010*/ 	.word	0x00000000
	.align		4
        /*0014*/ 	.word	0xfffffffd
	.align		4
        /*0018*/ 	.word	0x00000000
	.align		4
        /*001c*/ 	.word	0xfffffffc


//--------------------- .text.matmul              --------------------------
	.section	.text.matmul,"ax",@progbits
	.align	128
        .global         matmul
        .type           matmul,@function
        .size           matmul,(.L_x_5 - matmul)
        .other          matmul,@"STO_CUDA_ENTRY STV_DEFAULT"
matmul:
.text.matmul:
[----:B------:R-:W-:Y:S01]  /*0000*/  LDC R1, c[0x0][0x37c] ;  /* 0x0000df00ff017b82 */ /* 0x000fe20000000800 */
[----:B------:R-:W0:Y:S07]  /*0010*/  S2R R5, SR_TID.X ;  /* 0x0000000000057919 */ /* 0x000e2e0000002100 */
[----:B------:R-:W1:Y:S01]  /*0020*/  LDC R19, c[0x0][0x364] ;  /* 0x0000d900ff137b82 */ /* 0x000e620000000800 */
[----:B------:R-:W1:Y:S07]  /*0030*/  S2R R4, SR_TID.Y ;  /* 0x0000000000047919 */ /* 0x000e6e0000002200 */
[----:B------:R-:W0:Y:S08]  /*0040*/  S2UR UR5, SR_CTAID.X ;  /* 0x00000000000579c3 */ /* 0x000e300000002500 */
[----:B------:R-:W0:Y:S08]  /*0050*/  LDC R0, c[0x0][0x360] ;  /* 0x0000d800ff007b82 */ /* 0x000e300000000800 */
[----:B------:R-:W1:Y:S08]  /*0060*/  S2UR UR4, SR_CTAID.Y ;  /* 0x00000000000479c3 */ /* 0x000e700000002600 */
[----:B------:R-:W2:Y:S01]  /*0070*/  LDC.64 R2, c[0x0][0x398] ;  /* 0x0000e600ff027b82 */ /* 0x000ea20000000a00 */
[----:B0-----:R-:W-:-:S02]  /*0080*/  IMAD R0, R0, UR5, R5 ;  /* 0x0000000500007c24 */ /* 0x001fc4000f8e0205 */
[----:B-1----:R-:W-:-:S03]  /*0090*/  IMAD R19, R19, UR4, R4 ;  /* 0x0000000413137c24 */ /* 0x002fc6000f8e0204 */
[----:B--2---:R-:W-:-:S04]  /*00a0*/  ISETP.GE.AND P0, PT, R0, R3, PT ;  /* 0x000000030000720c */ /* 0x004fc80003f06270 */
[----:B------:R-:W-:-:S13]  /*00b0*/  ISETP.GE.OR P0, PT, R19, R2, P0 ;  /* 0x000000021300720c */ /* 0x000fda0000706670 */
[----:B------:R-:W-:Y:S05]  /*00c0*/  @P0 EXIT ;  /* 0x000000000000094d */ /* 0x000fea0003800000 */
[C---:B------:R-:W-:Y:S01]  /*00d0*/  ISETP.GE.U32.AND P1, PT, R2.reuse, 0x8, PT ;  /* 0x000000080200780c */ /* 0x040fe20003f26070 */
[----:B------:R-:W0:Y:S01]  /*00e0*/  LDCU.64 UR4, c[0x0][0x358] ;  /* 0x00006b00ff0477ac */ /* 0x000e220008000a00 */
[----:B------:R-:W-:Y:S01]  /*00f0*/  LOP3.LUT R27, R2, 0x7, RZ, 0xc0, !PT ;  /* 0x00000007021b7812 */ /* 0x000fe200078ec0ff */
[----:B------:R-:W-:Y:S02]  /*0100*/  HFMA2 R24, -RZ, RZ, 0, 0 ;  /* 0x00000000ff187431 */ /* 0x000fe400000001ff */
[----:B------:R-:W-:Y:S01]  /*0110*/  IMAD R18, R19, R2, RZ ;  /* 0x0000000213127224 */ /* 0x000fe200078e02ff */
[----:B------:R-:W-:Y:S02]  /*0120*/  MOV R21, RZ ;  /* 0x000000ff00157202 */ /* 0x000fe40000000f00 */
[----:B------:R-:W-:-:S05]  /*0130*/  ISETP.NE.AND P0, PT, R27, RZ, PT ;  /* 0x000000ff1b00720c */ /* 0x000fca0003f05270 */
[----:B------:R-:W-:Y:S08]  /*0140*/  @!P1 BRA `(.L_x_0) ;  /* 0x0000000000c49947 */ /* 0x000ff00003800000 */
[----:B------:R-:W1:Y:S01]  /*0150*/  LDC.64 R4, c[0x0][0x380] ;  /* 0x0000e000ff047b82 */ /* 0x000e620000000a00 */
[----:B------:R-:W-:Y:S02]  /*0160*/  LOP3.LUT R21, R2, 0x7ffffff8, RZ, 0xc0, !PT ;  /* 0x7ffffff802157812 */ /* 0x000fe400078ec0ff */
[----:B------:R-:W-:Y:S02]  /*0170*/  MOV R24, RZ ;  /* 0x000000ff00187202 */ /* 0x000fe40000000f00 */
[----:B------:R-:W-:Y:S02]  /*0180*/  MOV R20, R0 ;  /* 0x0000000000147202 */ /* 0x000fe40000000f00 */
[----:B------:R-:W-:Y:S01]  /*0190*/  IADD3 R22, PT, PT, -R21, RZ, RZ ;  /* 0x000000ff15167210 */ /* 0x000fe20007ffe1ff */
[----:B-1----:R-:W-:-:S03]  /*01a0*/  IMAD.WIDE.U32 R4, R18, 0x4, R4 ;  /* 0x0000000412047825 */ /* 0x002fc600078e0004 */
[----:B------:R-:W-:-:S04]  /*01b0*/  IADD3 R6, P1, PT, R4, 0x10, RZ ;  /* 0x0000001004067810 */ /* 0x000fc80007f3e0ff */
[----:B------:R-:W-:-:S09]  /*01c0*/  IADD3.X R7, PT, PT, RZ, R5, RZ, P1, !PT ;  /* 0x00000005ff077210 */ /* 0x000fd20000ffe4ff */
.L_x_1:
[----:B------:R-:W1:Y:S01]  /*01d0*/  LDC.64 R16, c[0x0][0x388] ;  /* 0x0000e200ff107b82 */ /* 0x000e620000000a00 */
[----:B------:R-:W-:Y:S02]  /*01e0*/  MOV R4, R6 ;  /* 0x0000000600047202 */ /* 0x000fe40000000f00 */
[----:B------:R-:W-:-:S05]  /*01f0*/  MOV R5, R7 ;  /* 0x0000000700057202 */ /* 0x000fca0000000f00 */
[----:B0-----:R-:W2:Y:S04]  /*0200*/  LDG.E R25, desc[UR4][R4.64+-0x10] ;  /* 0xfffff00404197981 */ /* 0x001ea8000c1e1900 */
[----:B------:R-:W3:Y:S04]  /*0210*/  LDG.E R23, desc[UR4][R4.64+-0xc] ;  /* 0xfffff40404177981 */ /* 0x000ee8000c1e1900 */
[----:B------:R-:W4:Y:S04]  /*0220*/  LDG.E R29, desc[UR4][R4.64+-0x8] ;  /* 0xfffff804041d7981 */ /* 0x000f28000c1e1900 */
[----:B------:R-:W5:Y:S01]  /*0230*/  LDG.E R28, desc[UR4][R4.64+-0x4] ;  /* 0xfffffc04041c7981 */ /* 0x000f62000c1e1900 */
[----:B-1----:R-:W-:-:S05]  /*0240*/  IMAD.WIDE R16, R20, 0x4, R16 ;  /* 0x0000000414107825 */ /* 0x002fca00078e0210 */
[----:B------:R0:W2:Y:S01]  /*0250*/  LDG.E R26, desc[UR4][R16.64] ;  /* 0x00000004101a7981 */ /* 0x0000a2000c1e1900 */
[----:B------:R-:W-:-:S04]  /*0260*/  IMAD.WIDE R14, R3, 0x4, R16 ;  /* 0x00000004030e7825 */ /* 0x000fc800078e0210 */
[C---:B------:R-:W-:Y:S02]  /*0270*/  IMAD.WIDE R6, R3.reuse, 0x4, R14 ;  /* 0x0000000403067825 */ /* 0x040fe400078e020e */
[----:B------:R-:W3:Y:S02]  /*0280*/  LDG.E R14, desc[UR4][R14.64] ;  /* 0x000000040e0e7981 */ /* 0x000ee4000c1e1900 */
[C---:B------:R-:W-:Y:S02]  /*0290*/  IMAD.WIDE R10, R3.reuse, 0x4, R6 ;  /* 0x00000004030a7825 */ /* 0x040fe400078e0206 */
[----:B------:R-:W4:Y:S02]  /*02a0*/  LDG.E R6, desc[UR4][R6.64] ;  /* 0x0000000406067981 */ /* 0x000f24000c1e1900 */
[C---:B------:R-:W-:Y:S02]  /*02b0*/  IMAD.WIDE R8, R3.reuse, 0x4, R10 ;  /* 0x0000000403087825 */ /* 0x040fe400078e020a */
[----:B------:R-:W5:Y:S02]  /*02c0*/  LDG.E R10, desc[UR4][R10.64] ;  /* 0x000000040a0a7981 */ /* 0x000f64000c1e1900 */
[----:B------:R-:W-:-:S02]  /*02d0*/  IMAD.WIDE R12, R3, 0x4, R8 ;  /* 0x00000004030c7825 */ /* 0x000fc400078e0208 */
[----:B------:R-:W5:Y:S04]  /*02e0*/  LDG.E R7, desc[UR4][R4.64] ;  /* 0x0000000404077981 */ /* 0x000f68000c1e1900 */
[----:B------:R-:W5:Y:S01]  /*02f0*/  LDG.E R8, desc[UR4][R8.64] ;  /* 0x0000000408087981 */ /* 0x000f62000c1e1900 */
[----:B0-----:R-:W-:-:S03]  /*0300*/  IMAD.WIDE R16, R3, 0x4, R12 ;  /* 0x0000000403107825 */ /* 0x001fc600078e020c */
[----:B------:R-:W5:Y:S04]  /*0310*/  LDG.E R12, desc[UR4][R12.64] ;  /* 0x000000040c0c7981 */ /* 0x000f68000c1e1900 */
[----:B------:R-:W5:Y:S04]  /*0320*/  LDG.E R15, desc[UR4][R16.64] ;  /* 0x00000004100f7981 */ /* 0x000f68000c1e1900 */
[----:B------:R-:W5:Y:S04]  /*0330*/  LDG.E R9, desc[UR4][R4.64+0x4] ;  /* 0x0000040404097981 */ /* 0x000f68000c1e1900 */
[----:B------:R-:W5:Y:S01]  /*0340*/  LDG.E R11, desc[UR4][R4.64+0xc] ;  /* 0x00000c04040b7981 */ /* 0x000f62000c1e1900 */
[----:B--2---:R-:W-:Y:S01]  /*0350*/  FFMA R26, R25, R26, R24 ;  /* 0x0000001a191a7223 */ /* 0x004fe20000000018 */
[----:B------:R-:W-:-:S02]  /*0360*/  IMAD.WIDE R24, R3, 0x4, R16 ;  /* 0x0000000403187825 */ /* 0x000fc400078e0210 */
[----:B------:R-:W2:Y:S04]  /*0370*/  LDG.E R16, desc[UR4][R4.64+0x8] ;  /* 0x0000080404107981 */ /* 0x000ea8000c1e1900 */
[----:B------:R-:W2:Y:S01]  /*0380*/  LDG.E R24, desc[UR4][R24.64] ;  /* 0x0000000418187981 */ /* 0x000ea2000c1e1900 */
[----:B---3--:R-:W-:Y:S01]  /*0390*/  FFMA R14, R23, R14, R26 ;  /* 0x0000000e170e7223 */ /* 0x008fe2000000001a */
[----:B------:R-:W-:-:S03]  /*03a0*/  IADD3 R22, PT, PT, R22, 0x8, RZ ;  /* 0x0000000816167810 */ /* 0x000fc60007ffe0ff */
[----:B----4-:R-:W-:Y:S01]  /*03b0*/  FFMA R29, R29, R6, R14 ;  /* 0x000000061d1d7223 */ /* 0x010fe2000000000e */
[----:B------:R-:W-:-:S03]  /*03c0*/  ISETP.NE.AND P1, PT, R22, RZ, PT ;  /* 0x000000ff1600720c */ /* 0x000fc60003f25270 */
[----:B-----5:R-:W-:Y:S01]  /*03d0*/  FFMA R10, R28, R10, R29 ;  /* 0x0000000a1c0a7223 */ /* 0x020fe2000000001d */
[----:B------:R-:W-:-:S03]  /*03e0*/  IADD3 R6, P2, PT, R4, 0x20, RZ ;  /* 0x0000002004067810 */ /* 0x000fc60007f5e0ff */
[----:B------:R-:W-:Y:S01]  /*03f0*/  FFMA R8, R7, R8, R10 ;  /* 0x0000000807087223 */ /* 0x000fe2000000000a */
[----:B------:R-:W-:Y:S02]  /*0400*/  IADD3.X R7, PT, PT, RZ, R5, RZ, P2, !PT ;  /* 0x00000005ff077210 */ /* 0x000fe400017fe4ff */
[----:B------:R-:W-:Y:S01]  /*0410*/  LEA R20, R3, R20, 0x3 ;  /* 0x0000001403147211 */ /* 0x000fe200078e18ff */
[----:B------:R-:W-:-:S04]  /*0420*/  FFMA R9, R9, R12, R8 ;  /* 0x0000000c09097223 */ /* 0x000fc80000000008 */
[----:B--2---:R-:W-:-:S04]  /*0430*/  FFMA R16, R16, R15, R9 ;  /* 0x0000000f10107223 */ /* 0x004fc80000000009 */
[----:B------:R-:W-:Y:S01]  /*0440*/  FFMA R24, R11, R24, R16 ;  /* 0x000000180b187223 */ /* 0x000fe20000000010 */
[----:B------:R-:W-:Y:S06]  /*0450*/  @P1 BRA `(.L_x_1) ;  /* 0xfffffffc005c1947 */ /* 0x000fec000383ffff */
.L_x_0:
[----:B------:R-:W-:Y:S05]  /*0460*/  @!P0 BRA `(.L_x_2) ;  /* 0x0000000000fc8947 */ /* 0x000fea0003800000 */
[----:B------:R-:W-:Y:S02]  /*0470*/  ISETP.GE.U32.AND P1, PT, R27, 0x4, PT ;  /* 0x000000041b00780c */ /* 0x000fe40003f26070 */
[----:B------:R-:W-:-:S04]  /*0480*/  LOP3.LUT R16, R2, 0x3, RZ, 0xc0, !PT ;  /* 0x0000000302107812 */ /* 0x000fc800078ec0ff */
[----:B------:R-:W-:-:S07]  /*0490*/  ISETP.NE.AND P0, PT, R16, RZ, PT ;  /* 0x000000ff1000720c */ /* 0x000fce0003f05270 */
[----:B------:R-:W-:Y:S06]  /*04a0*/  @!P1 BRA `(.L_x_3) ;  /* 0x00000000006c9947 */ /* 0x000fec0003800000 */
[----:B------:R-:W1:Y:S01]  /*04b0*/  LDC.64 R10, c[0x0][0x388] ;  /* 0x0000e200ff0a7b82 */ /* 0x000e620000000a00 */
[----:B------:R-:W2:Y:S01]  /*04c0*/  LDCU.64 UR6, c[0x0][0x380] ;  /* 0x00007000ff0677ac */ /* 0x000ea20008000a00 */
[----:B------:R-:W-:Y:S01]  /*04d0*/  IMAD R7, R21, R3, R0 ;  /* 0x0000000315077224 */ /* 0x000fe200078e0200 */
[CC--:B------:R-:W-:Y:S02]  /*04e0*/  IADD3 R5, PT, PT, R18.reuse, R21.reuse, RZ ;  /* 0x0000001512057210 */ /* 0x0c0fe40007ffe0ff */
[----:B------:R-:W-:-:S03]  /*04f0*/  IADD3 R6, P1, PT, R18, R21, RZ ;  /* 0x0000001512067210 */ /* 0x000fc60007f3e0ff */
[----:B------:R-:W3:Y:S01]  /*0500*/  LDC.64 R14, c[0x0][0x380] ;  /* 0x0000e000ff0e7b82 */ /* 0x000ee20000000a00 */
[----:B-1----:R-:W-:-:S04]  /*0510*/  IMAD.WIDE R10, R7, 0x4, R10 ;  /* 0x00000004070a7825 */ /* 0x002fc800078e020a */
[----:B------:R-:W-:Y:S02]  /*0520*/  IMAD.WIDE R12, R3, 0x4, R10 ;  /* 0x00000004030c7825 */ /* 0x000fe400078e020a */
[----:B0-----:R-:W4:Y:S02]  /*0530*/  LDG.E R10, desc[UR4][R10.64] ;  /* 0x000000040a0a7981 */ /* 0x001f24000c1e1900 */
[----:B---3--:R-:W-:Y:S01]  /*0540*/  IMAD.WIDE.U32 R14, R5, 0x4, R14 ;  /* 0x00000004050e7825 */ /* 0x008fe200078e000e */
[----:B------:R-:W-:Y:S02]  /*0550*/  IADD3.X R5, PT, PT, RZ, RZ, RZ, P1, !PT ;  /* 0x000000ffff057210 */ /* 0x000fe40000ffe4ff */
[----:B--2---:R-:W-:-:S03]  /*0560*/  LEA R4, P1, R6, UR6, 0x2 ;  /* 0x0000000606047c11 */ /* 0x004fc6000f8210ff */
[----:B------:R-:W4:Y:S01]  /*0570*/  LDG.E R15, desc[UR4][R14.64] ;  /* 0x000000040e0f7981 */ /* 0x000f22000c1e1900 */
[----:B------:R-:W-:Y:S01]  /*0580*/  LEA.HI.X R5, R6, UR7, R5, 0x2, P1 ;  /* 0x0000000706057c11 */ /* 0x000fe200088f1405 */
[C---:B------:R-:W-:Y:S02]  /*0590*/  IMAD.WIDE R6, R3.reuse, 0x4, R12 ;  /* 0x0000000403067825 */ /* 0x040fe400078e020c */
[----:B------:R-:W2:Y:S04]  /*05a0*/  LDG.E R12, desc[UR4][R12.64] ;  /* 0x000000040c0c7981 */ /* 0x000ea8000c1e1900 */
[----:B------:R-:W2:Y:S01]  /*05b0*/  LDG.E R17, desc[UR4][R4.64+0x4] ;  /* 0x0000040404117981 */ /* 0x000ea2000c1e1900 */
[----:B------:R-:W-:-:S03]  /*05c0*/  IMAD.WIDE R8, R3, 0x4, R6 ;  /* 0x0000000403087825 */ /* 0x000fc600078e0206 */
[----:B------:R-:W3:Y:S04]  /*05d0*/  LDG.E R22, desc[UR4][R6.64] ;  /* 0x0000000406167981 */ /* 0x000ee8000c1e1900 */
[----:B------:R-:W3:Y:S04]  /*05e0*/  LDG.E R20, desc[UR4][R4.64+0x8] ;  /* 0x0000080404147981 */ /* 0x000ee8000c1e1900 */
[----:B------:R-:W5:Y:S04]  /*05f0*/  LDG.E R26, desc[UR4][R4.64+0xc] ;  /* 0x00000c04041a7981 */ /* 0x000f68000c1e1900 */
[----:B------:R-:W5:Y:S01]  /*0600*/  LDG.E R8, desc[UR4][R8.64] ;  /* 0x0000000408087981 */ /* 0x000f62000c1e1900 */
[----:B------:R-:W-:Y:S01]  /*0610*/  IADD3 R21, PT, PT, R21, 0x4, RZ ;  /* 0x0000000415157810 */ /* 0x000fe20007ffe0ff */
[----:B----4-:R-:W-:-:S04]  /*0620*/  FFMA R24, R15, R10, R24 ;  /* 0x0000000a0f187223 */ /* 0x010fc80000000018 */
[----:B--2---:R-:W-:-:S04]  /*0630*/  FFMA R17, R17, R12, R24 ;  /* 0x0000000c11117223 */ /* 0x004fc80000000018 */
[----:B---3--:R-:W-:-:S04]  /*0640*/  FFMA R17, R20, R22, R17 ;  /* 0x0000001614117223 */ /* 0x008fc80000000011 */
[----:B-----5:R-:W-:-:S07]  /*0650*/  FFMA R24, R26, R8, R17 ;  /* 0x000000081a187223 */ /* 0x020fce0000000011 */
.L_x_3:
[----:B------:R-:W-:Y:S05]  /*0660*/  @!P0 BRA `(.L_x_2) ;  /* 0x00000000007c8947 */ /* 0x000fea0003800000 */
[----:B------:R-:W-:Y:S01]  /*0670*/  ISETP.NE.AND P1, PT, R16, 0x1, PT ;  /* 0x000000011000780c */ /* 0x000fe20003f25270 */
[----:B------:R-:W1:Y:S01]  /*0680*/  LDC.64 R12, c[0x0][0x380] ;  /* 0x0000e000ff0c7b82 */ /* 0x000e620000000a00 */
[----:B------:R-:W-:-:S04]  /*0690*/  LOP3.LUT R2, R2, 0x1, RZ, 0xc0, !PT ;  /* 0x0000000102027812 */ /* 0x000fc800078ec0ff */
[----:B------:R-:W-:-:S03]  /*06a0*/  ISETP.NE.U32.AND P0, PT, R2, 0x1, PT ;  /* 0x000000010200780c */ /* 0x000fc60003f05070 */
[----:B------:R-:W2:Y:S04]  /*06b0*/  LDC.64 R10, c[0x0][0x388] ;  /* 0x0000e200ff0a7b82 */ /* 0x000ea80000000a00 */
[CC--:B------:R-:W-:Y:S02]  /*06c0*/  @P1 IADD3 R15, PT, PT, R18.reuse, R21.reuse, RZ ;  /* 0x00000015120f1210 */ /* 0x0c0fe40007ffe0ff */
[----:B------:R-:W-:Y:S02]  /*06d0*/  @P1 IADD3 R2, P2, PT, R18, R21, RZ ;  /* 0x0000001512021210 */ /* 0x000fe40007f5e0ff */
[----:B------:R-:W3:Y:S02]  /*06e0*/  @P1 LDC.64 R8, c[0x0][0x380] ;  /* 0x0000e000ff081b82 */ /* 0x000ee40000000a00 */
[----:B------:R-:W-:-:S06]  /*06f0*/  @P1 IADD3.X R14, PT, PT, RZ, RZ, RZ, P2, !PT ;  /* 0x000000ffff0e1210 */ /* 0x000fcc00017fe4ff */
[----:B------:R-:W4:Y:S01]  /*0700*/  LDC.64 R6, c[0x0][0x380] ;  /* 0x0000e000ff067b82 */ /* 0x000f220000000a00 */
[----:B-1----:R-:W-:-:S04]  /*0710*/  @P1 IMAD.WIDE.U32 R12, R15, 0x4, R12 ;  /* 0x000000040f0c1825 */ /* 0x002fc800078e000c */
[C---:B------:R-:W-:Y:S01]  /*0720*/  @P1 IMAD R15, R21.reuse, R3, R0 ;  /* 0x00000003150f1224 */ /* 0x040fe200078e0200 */
[----:B------:R-:W-:Y:S01]  /*0730*/  @P1 IADD3 R21, PT, PT, R21, 0x2, RZ ;  /* 0x0000000215151810 */ /* 0x000fe20007ffe0ff */
[----:B0-----:R-:W5:Y:S01]  /*0740*/  @P1 LDG.E R13, desc[UR4][R12.64] ;  /* 0x000000040c0d1981 */ /* 0x001f62000c1e1900 */
[----:B------:R-:W0:Y:S01]  /*0750*/  LDC.64 R4, c[0x0][0x388] ;  /* 0x0000e200ff047b82 */ /* 0x000e220000000a00 */
[----:B--2---:R-:W-:Y:S01]  /*0760*/  @P1 IMAD.WIDE R10, R15, 0x4, R10 ;  /* 0x000000040f0a1825 */ /* 0x004fe200078e020a */
[----:B------:R-:W-:Y:S02]  /*0770*/  @!P0 IADD3 R17, PT, PT, R18, R21, RZ ;  /* 0x0000001512118210 */ /* 0x000fe40007ffe0ff */
[----:B---3--:R-:W-:Y:S01]  /*0780*/  @P1 LEA R8, P2, R2, R8, 0x2 ;  /* 0x0000000802081211 */ /* 0x008fe200078410ff */
[----:B------:R-:W-:-:S03]  /*0790*/  @!P0 IMAD R21, R21, R3, R0 ;  /* 0x0000000315158224 */ /* 0x000fc600078e0200 */
[----:B------:R-:W-:Y:S01]  /*07a0*/  @P1 LEA.HI.X R9, R2, R9, R14, 0x2, P2 ;  /* 0x0000000902091211 */ /* 0x000fe200010f140e */
[----:B------:R-:W-:Y:S01]  /*07b0*/  @P1 IMAD.WIDE R14, R3, 0x4, R10 ;  /* 0x00000004030e1825 */ /* 0x000fe200078e020a */
[----:B------:R-:W5:Y:S03]  /*07c0*/  @P1 LDG.E R2, desc[UR4][R10.64] ;  /* 0x000000040a021981 */ /* 0x000f66000c1e1900 */
[----:B----4-:R-:W-:Y:S01]  /*07d0*/  @!P0 IMAD.WIDE.U32 R6, R17, 0x4, R6 ;  /* 0x0000000411068825 */ /* 0x010fe200078e0006 */
[----:B------:R-:W2:Y:S04]  /*07e0*/  @P1 LDG.E R9, desc[UR4][R8.64+0x4] ;  /* 0x0000040408091981 */ /* 0x000ea8000c1e1900 */
[----:B------:R-:W2:Y:S01]  /*07f0*/  @P1 LDG.E R14, desc[UR4][R14.64] ;  /* 0x000000040e0e1981 */ /* 0x000ea2000c1e1900 */
[----:B0-----:R-:W-:-:S03]  /*0800*/  @!P0 IMAD.WIDE R4, R21, 0x4, R4 ;  /* 0x0000000415048825 */ /* 0x001fc600078e0204 */
[----:B------:R-:W3:Y:S04]  /*0810*/  @!P0 LDG.E R7, desc[UR4][R6.64] ;  /* 0x0000000406078981 */ /* 0x000ee8000c1e1900 */
[----:B------:R-:W3:Y:S01]  /*0820*/  @!P0 LDG.E R4, desc[UR4][R4.64] ;  /* 0x0000000404048981 */ /* 0x000ee2000c1e1900 */
[----:B-----5:R-:W-:-:S04]  /*0830*/  @P1 FFMA R2, R13, R2, R24 ;  /* 0x000000020d021223 */ /* 0x020fc80000000018 */
[----:B--2---:R-:W-:-:S04]  /*0840*/  @P1 FFMA R24, R9, R14, R2 ;  /* 0x0000000e09181223 */ /* 0x004fc80000000002 */
[----:B---3--:R-:W-:-:S07]  /*0850*/  @!P0 FFMA R24, R7, R4, R24 ;  /* 0x0000000407188223 */ /* 0x008fce0000000018 */
.L_x_2:
[----:B------:R-:W1:Y:S01]  /*0860*/  LDC.64 R4, c[0x0][0x390] ;  /* 0x0000e400ff047b82 */ /* 0x000e620000000a00 */
[----:B------:R-:W-:-:S04]  /*0870*/  IMAD R3, R19, R3, R0 ;  /* 0x0000000313037224 */ /* 0x000fc800078e0200 */
[----:B-1----:R-:W-:-:S05]  /*0880*/  IMAD.WIDE R2, R3, 0x4, R4 ;  /* 0x0000000403027825 */ /* 0x002fca00078e0204 */
[----:B0-----:R-:W-:Y:S01]  /*0890*/  STG.E desc[UR4][R2.64], R24 ;  /* 0x0000001802007986 */ /* 0x001fe2000c101904 */
[----:B------:R-:W-:Y:S05]  /*08a0*/  EXIT ;  /* 0x000000000000794d */ /* 0x000fea0003800000 */
.L_x_4:
[----:B------:R-:W-:-:S00]  /*08b0*/  BRA `(.L_x_4) ;  /* 0xfffffffc00fc7947 */ /* 0x000fc0000383ffff */
[----:B------:R-:W-:-:S00]  /*08c0*/  NOP ;  /* 0x0000000000007918 */ /* 0x000fc00000000000 */
        /* <DEDUP_REMOVED lines=11> */
.L_x_5:


//--------------------- .nv.shared.reserved.0     --------------------------
	.section	.nv.shared.reserved.0,"aw",@nobits
	.weak		__nv_reservedSMEM_offset_0_alias
	.size		__nv_reservedSMEM_offset_0_alias, 0, 64
	.other		__nv_reservedSMEM_offset_0_alias,@"STO_CUDA_RESERVED_SHARED STV_DEFAULT"
__nv_reservedSMEM_offset_0_alias:
	.zero		0
	.zero		64


//--------------------- .nv.constant0.matmul      --------------------------
	.section	.nv.constant0.matmul,"a",@progbits
	.sectionflags	@""
	.align	4
.nv.constant0.matmul:
	.zero		928


//--------------------- SYMBOLS --------------------------

	.type		.nv.reservedSmem.offset0,@object
	.size		.nv.reservedSmem.offset0,0x4
